//
// Generated by NVIDIA NVVM Compiler
//
// Compiler Build ID: CL-36424714
// Cuda compilation tools, release 13.0, V13.0.88
// Based on NVVM 20.0.0
//

.version 9.0
.target sm_100
.address_size 64

	// .globl	_ZN3cub18CUB_300001_SM_10006detail11EmptyKernelIvEEvv
.global .align 1 .b8 _ZN40_INTERNAL_e8c273ab_4_k_cu_5d4b6f00_943934cuda3std3__45__cpo5beginE[1];
.global .align 1 .b8 _ZN40_INTERNAL_e8c273ab_4_k_cu_5d4b6f00_943934cuda3std3__45__cpo3endE[1];
.global .align 1 .b8 _ZN40_INTERNAL_e8c273ab_4_k_cu_5d4b6f00_943934cuda3std3__45__cpo6cbeginE[1];
.global .align 1 .b8 _ZN40_INTERNAL_e8c273ab_4_k_cu_5d4b6f00_943934cuda3std3__45__cpo4cendE[1];
.global .align 1 .b8 _ZN40_INTERNAL_e8c273ab_4_k_cu_5d4b6f00_943934cuda3std3__45__cpo6rbeginE[1];
.global .align 1 .b8 _ZN40_INTERNAL_e8c273ab_4_k_cu_5d4b6f00_943934cuda3std3__45__cpo4rendE[1];
.global .align 1 .b8 _ZN40_INTERNAL_e8c273ab_4_k_cu_5d4b6f00_943934cuda3std3__45__cpo7crbeginE[1];
.global .align 1 .b8 _ZN40_INTERNAL_e8c273ab_4_k_cu_5d4b6f00_943934cuda3std3__45__cpo5crendE[1];
.global .align 1 .b8 _ZN40_INTERNAL_e8c273ab_4_k_cu_5d4b6f00_943934cuda3std3__442_GLOBAL__N__e8c273ab_4_k_cu_5d4b6f00_943936ignoreE[1];
.global .align 1 .b8 _ZN40_INTERNAL_e8c273ab_4_k_cu_5d4b6f00_943934cuda3std3__419piecewise_constructE[1];
.global .align 1 .b8 _ZN40_INTERNAL_e8c273ab_4_k_cu_5d4b6f00_943934cuda3std3__48in_placeE[1];
.global .align 1 .b8 _ZN40_INTERNAL_e8c273ab_4_k_cu_5d4b6f00_943934cuda3std3__420unreachable_sentinelE[1];
.global .align 1 .b8 _ZN40_INTERNAL_e8c273ab_4_k_cu_5d4b6f00_943934cuda3std3__47nulloptE[1];
.global .align 1 .b8 _ZN40_INTERNAL_e8c273ab_4_k_cu_5d4b6f00_943934cuda3std3__48unexpectE[1];
.global .align 1 .b8 _ZN40_INTERNAL_e8c273ab_4_k_cu_5d4b6f00_943934cuda3std6ranges3__45__cpo4swapE[1];
.global .align 1 .b8 _ZN40_INTERNAL_e8c273ab_4_k_cu_5d4b6f00_943934cuda3std6ranges3__45__cpo9iter_moveE[1];
.global .align 1 .b8 _ZN40_INTERNAL_e8c273ab_4_k_cu_5d4b6f00_943934cuda3std6ranges3__45__cpo5beginE[1];
.global .align 1 .b8 _ZN40_INTERNAL_e8c273ab_4_k_cu_5d4b6f00_943934cuda3std6ranges3__45__cpo3endE[1];
.global .align 1 .b8 _ZN40_INTERNAL_e8c273ab_4_k_cu_5d4b6f00_943934cuda3std6ranges3__45__cpo6cbeginE[1];
.global .align 1 .b8 _ZN40_INTERNAL_e8c273ab_4_k_cu_5d4b6f00_943934cuda3std6ranges3__45__cpo4cendE[1];
.global .align 1 .b8 _ZN40_INTERNAL_e8c273ab_4_k_cu_5d4b6f00_943934cuda3std6ranges3__45__cpo7advanceE[1];
.global .align 1 .b8 _ZN40_INTERNAL_e8c273ab_4_k_cu_5d4b6f00_943934cuda3std6ranges3__45__cpo9iter_swapE[1];
.global .align 1 .b8 _ZN40_INTERNAL_e8c273ab_4_k_cu_5d4b6f00_943934cuda3std6ranges3__45__cpo4nextE[1];
.global .align 1 .b8 _ZN40_INTERNAL_e8c273ab_4_k_cu_5d4b6f00_943934cuda3std6ranges3__45__cpo4prevE[1];
.global .align 1 .b8 _ZN40_INTERNAL_e8c273ab_4_k_cu_5d4b6f00_943934cuda3std6ranges3__45__cpo4dataE[1];
.global .align 1 .b8 _ZN40_INTERNAL_e8c273ab_4_k_cu_5d4b6f00_943934cuda3std6ranges3__45__cpo5cdataE[1];
.global .align 1 .b8 _ZN40_INTERNAL_e8c273ab_4_k_cu_5d4b6f00_943934cuda3std6ranges3__45__cpo4sizeE[1];
.global .align 1 .b8 _ZN40_INTERNAL_e8c273ab_4_k_cu_5d4b6f00_943934cuda3std6ranges3__45__cpo5ssizeE[1];
.global .align 1 .b8 _ZN40_INTERNAL_e8c273ab_4_k_cu_5d4b6f00_943934cuda3std6ranges3__45__cpo8distanceE[1];
.global .align 1 .b8 _ZN40_INTERNAL_e8c273ab_4_k_cu_5d4b6f00_943936thrust24THRUST_300001_SM_1000_NS6system6detail10sequential3seqE[1];
.global .align 1 .b8 _ZN40_INTERNAL_e8c273ab_4_k_cu_5d4b6f00_943936thrust24THRUST_300001_SM_1000_NS12placeholders2_1E[1];
.global .align 1 .b8 _ZN40_INTERNAL_e8c273ab_4_k_cu_5d4b6f00_943936thrust24THRUST_300001_SM_1000_NS12placeholders2_2E[1];
.global .align 1 .b8 _ZN40_INTERNAL_e8c273ab_4_k_cu_5d4b6f00_943936thrust24THRUST_300001_SM_1000_NS12placeholders2_3E[1];
.global .align 1 .b8 _ZN40_INTERNAL_e8c273ab_4_k_cu_5d4b6f00_943936thrust24THRUST_300001_SM_1000_NS12placeholders2_4E[1];
.global .align 1 .b8 _ZN40_INTERNAL_e8c273ab_4_k_cu_5d4b6f00_943936thrust24THRUST_300001_SM_1000_NS12placeholders2_5E[1];
.global .align 1 .b8 _ZN40_INTERNAL_e8c273ab_4_k_cu_5d4b6f00_943936thrust24THRUST_300001_SM_1000_NS12placeholders2_6E[1];
.global .align 1 .b8 _ZN40_INTERNAL_e8c273ab_4_k_cu_5d4b6f00_943936thrust24THRUST_300001_SM_1000_NS12placeholders2_7E[1];
.global .align 1 .b8 _ZN40_INTERNAL_e8c273ab_4_k_cu_5d4b6f00_943936thrust24THRUST_300001_SM_1000_NS12placeholders2_8E[1];
.global .align 1 .b8 _ZN40_INTERNAL_e8c273ab_4_k_cu_5d4b6f00_943936thrust24THRUST_300001_SM_1000_NS12placeholders2_9E[1];
.global .align 1 .b8 _ZN40_INTERNAL_e8c273ab_4_k_cu_5d4b6f00_943936thrust24THRUST_300001_SM_1000_NS12placeholders3_10E[1];

.visible .entry _ZN3cub18CUB_300001_SM_10006detail11EmptyKernelIvEEvv()
{


	ret;

}


// ===== COMPILED SASS (sm_100) =====

	.target	sm_100

	.elftype	@"ET_EXEC"


//--------------------- .note.nv.tkinfo           --------------------------
	.section	.note.nv.tkinfo,"",@"SHT_NOTE"
	.sectionflags	@"SHF_NOTE_NV_TKINFO"
	.tkinfo
        /*0018*/ 	.word	0x00000002
        /*0030*/ 	.string	""
        /*0030*/ 	.string	"ptxas"
        /*0030*/ 	.string	"Cuda compilation tools, release 13.0, V13.0.88"
        /*0030*/ 	.string	"Build cuda_13.0.r13.0/compiler.36424714_0"
        /*0030*/ 	.string	"-arch sm_100 -m 64 "



//--------------------- .note.nv.cuinfo           --------------------------
	.section	.note.nv.cuinfo,"",@"SHT_NOTE"
	.sectionflags	@"SHF_NOTE_NV_CUINFO"
        /*0018*/ 	.short	0x0002
        /*001a*/ 	.short	0x0064
        /*001c*/ 	.short	0x0082
	.zero		2


//--------------------- .nv.info                  --------------------------
	.section	.nv.info,"",@"SHT_CUDA_INFO"
	.align	4


	//----- nvinfo : EIATTR_REGCOUNT
	.align		4
        /*0000*/ 	.byte	0x04, 0x2f
        /*0002*/ 	.short	(.L_41 - .L_40)
	.align		4
.L_40:
        /*0004*/ 	.word	index@(_ZN3cub18CUB_300001_SM_10006detail11EmptyKernelIvEEvv)
        /*0008*/ 	.word	0x00000004


	//----- nvinfo : EIATTR_FRAME_SIZE
	.align		4
.L_41:
        /*000c*/ 	.byte	0x04, 0x11
        /*000e*/ 	.short	(.L_43 - .L_42)
	.align		4
.L_42:
        /*0010*/ 	.word	index@(_ZN3cub18CUB_300001_SM_10006detail11EmptyKernelIvEEvv)
        /*0014*/ 	.word	0x00000000


	//----- nvinfo : EIATTR_MIN_STACK_SIZE
	.align		4
.L_43:
        /*0018*/ 	.byte	0x04, 0x12
        /*001a*/ 	.short	(.L_45 - .L_44)
	.align		4
.L_44:
        /*001c*/ 	.word	index@(_ZN3cub18CUB_300001_SM_10006detail11EmptyKernelIvEEvv)
        /*0020*/ 	.word	0x00000000
.L_45:


//--------------------- .nv.compat                --------------------------
	.section	.nv.compat,"",@"SHT_CUDA_COMPAT_INFO"
	.align	4
        /*0000*/ 	.byte	0x02, 0x09, 0x00, 0x00, 0x02, 0x02, 0x01, 0x00, 0x02, 0x05, 0x05, 0x00, 0x03, 0x07, 0x01, 0x01
        /*0010*/ 	.byte	0x02, 0x03, 0x00, 0x00, 0x02, 0x06, 0x01, 0x00, 0x04, 0x0b, 0x08, 0x00, 0x09, 0x00, 0x00, 0x00
        /*0020*/ 	.byte	0x00, 0x00, 0x00, 0x00


//--------------------- .nv.info._ZN3cub18CUB_300001_SM_10006detail11EmptyKernelIvEEvv --------------------------
	.section	.nv.info._ZN3cub18CUB_300001_SM_10006detail11EmptyKernelIvEEvv,"",@"SHT_CUDA_INFO"
	.sectionflags	@""
	.align	4


	//----- nvinfo : EIATTR_CUDA_API_VERSION
	.align		4
        /*0000*/ 	.byte	0x04, 0x37
        /*0002*/ 	.short	(.L_47 - .L_46)
.L_46:
        /*0004*/ 	.word	0x00000082


	//----- nvinfo : EIATTR_SPARSE_MMA_MASK
	.align		4
.L_47:
        /*0008*/ 	.byte	0x03, 0x50
        /*000a*/ 	.short	0x0000


	//----- nvinfo : EIATTR_MAXREG_COUNT
	.align		4
        /*000c*/ 	.byte	0x03, 0x1b
        /*000e*/ 	.short	0x00ff


	//----- nvinfo : EIATTR_MERCURY_ISA_VERSION
	.align		4
        /*0010*/ 	.byte	0x03, 0x5f
        /*0012*/ 	.short	0x0101


	//----- nvinfo : EIATTR_VRC_CTA_INIT_COUNT
	.align		4
        /*0014*/ 	.byte	0x02, 0x4a
	.zero		1
	.zero		1


	//----- nvinfo : EIATTR_EXIT_INSTR_OFFSETS
	.align		4
        /*0018*/ 	.byte	0x04, 0x1c
        /*001a*/ 	.short	(.L_49 - .L_48)


	//   ....[0]....
.L_48:
        /*001c*/ 	.word	0x00000010


	//----- nvinfo : EIATTR_SW_WAR
	.align		4
.L_49:
        /*0020*/ 	.byte	0x04, 0x36
        /*0022*/ 	.short	(.L_51 - .L_50)
.L_50:
        /*0024*/ 	.word	0x00000008
.L_51:


//--------------------- .nv.callgraph             --------------------------
	.section	.nv.callgraph,"",@"SHT_CUDA_CALLGRAPH"
	.align	4
	.sectionentsize	8
	.align		4
        /*0000*/ 	.word	0x00000000
	.align		4
        /*0004*/ 	.word	0xffffffff
	.align		4
        /*0008*/ 	.word	0x00000000
	.align		4
        /*000c*/ 	.word	0xfffffffe
	.align		4
        /*0010*/ 	.word	0x00000000
	.align		4
        /*0014*/ 	.word	0xfffffffd
	.align		4
        /*0018*/ 	.word	0x00000000
	.align		4
        /*001c*/ 	.word	0xfffffffc


//--------------------- .nv.constant4             --------------------------
	.section	.nv.constant4,"a",@progbits
	.align	8
	.align		8
.nv.constant4:
        /*0000*/ 	.dword	_ZN40_INTERNAL_e8c273ab_4_k_cu_5d4b6f00_948204cuda3std3__45__cpo5beginE
	.align		8
        /*0008*/ 	.dword	_ZN40_INTERNAL_e8c273ab_4_k_cu_5d4b6f00_948204cuda3std3__45__cpo3endE
	.align		8
        /*0010*/ 	.dword	_ZN40_INTERNAL_e8c273ab_4_k_cu_5d4b6f00_948204cuda3std3__45__cpo6cbeginE
	.align		8
        /*0018*/ 	.dword	_ZN40_INTERNAL_e8c273ab_4_k_cu_5d4b6f00_948204cuda3std3__45__cpo4cendE
	.align		8
        /*0020*/ 	.dword	_ZN40_INTERNAL_e8c273ab_4_k_cu_5d4b6f00_948204cuda3std3__45__cpo6rbeginE
	.align		8
        /*0028*/ 	.dword	_ZN40_INTERNAL_e8c273ab_4_k_cu_5d4b6f00_948204cuda3std3__45__cpo4rendE
	.align		8
        /*0030*/ 	.dword	_ZN40_INTERNAL_e8c273ab_4_k_cu_5d4b6f00_948204cuda3std3__45__cpo7crbeginE
	.align		8
        /*0038*/ 	.dword	_ZN40_INTERNAL_e8c273ab_4_k_cu_5d4b6f00_948204cuda3std3__45__cpo5crendE
	.align		8
        /*0040*/ 	.dword	_ZN40_INTERNAL_e8c273ab_4_k_cu_5d4b6f00_948204cuda3std3__442_GLOBAL__N__e8c273ab_4_k_cu_5d4b6f00_948206ignoreE
	.align		8
        /*0048*/ 	.dword	_ZN40_INTERNAL_e8c273ab_4_k_cu_5d4b6f00_948204cuda3std3__419piecewise_constructE
	.align		8
        /*0050*/ 	.dword	_ZN40_INTERNAL_e8c273ab_4_k_cu_5d4b6f00_948204cuda3std3__48in_placeE
	.align		8
        /*0058*/ 	.dword	_ZN40_INTERNAL_e8c273ab_4_k_cu_5d4b6f00_948204cuda3std3__420unreachable_sentinelE
	.align		8
        /*0060*/ 	.dword	_ZN40_INTERNAL_e8c273ab_4_k_cu_5d4b6f00_948204cuda3std3__47nulloptE
	.align		8
        /*0068*/ 	.dword	_ZN40_INTERNAL_e8c273ab_4_k_cu_5d4b6f00_948204cuda3std3__48unexpectE
	.align		8
        /*0070*/ 	.dword	_ZN40_INTERNAL_e8c273ab_4_k_cu_5d4b6f00_948204cuda3std6ranges3__45__cpo4swapE
	.align		8
        /*0078*/ 	.dword	_ZN40_INTERNAL_e8c273ab_4_k_cu_5d4b6f00_948204cuda3std6ranges3__45__cpo9iter_moveE
	.align		8
        /*0080*/ 	.dword	_ZN40_INTERNAL_e8c273ab_4_k_cu_5d4b6f00_948204cuda3std6ranges3__45__cpo5beginE
	.align		8
        /*0088*/ 	.dword	_ZN40_INTERNAL_e8c273ab_4_k_cu_5d4b6f00_948204cuda3std6ranges3__45__cpo3endE
	.align		8
        /*0090*/ 	.dword	_ZN40_INTERNAL_e8c273ab_4_k_cu_5d4b6f00_948204cuda3std6ranges3__45__cpo6cbeginE
	.align		8
        /*0098*/ 	.dword	_ZN40_INTERNAL_e8c273ab_4_k_cu_5d4b6f00_948204cuda3std6ranges3__45__cpo4cendE
	.align		8
        /*00a0*/ 	.dword	_ZN40_INTERNAL_e8c273ab_4_k_cu_5d4b6f00_948204cuda3std6ranges3__45__cpo7advanceE
	.align		8
        /*00a8*/ 	.dword	_ZN40_INTERNAL_e8c273ab_4_k_cu_5d4b6f00_948204cuda3std6ranges3__45__cpo9iter_swapE
	.align		8
        /*00b0*/ 	.dword	_ZN40_INTERNAL_e8c273ab_4_k_cu_5d4b6f00_948204cuda3std6ranges3__45__cpo4nextE
	.align		8
        /*00b8*/ 	.dword	_ZN40_INTERNAL_e8c273ab_4_k_cu_5d4b6f00_948204cuda3std6ranges3__45__cpo4prevE
	.align		8
        /*00c0*/ 	.dword	_ZN40_INTERNAL_e8c273ab_4_k_cu_5d4b6f00_948204cuda3std6ranges3__45__cpo4dataE
	.align		8
        /*00c8*/ 	.dword	_ZN40_INTERNAL_e8c273ab_4_k_cu_5d4b6f00_948204cuda3std6ranges3__45__cpo5cdataE
	.align		8
        /*00d0*/ 	.dword	_ZN40_INTERNAL_e8c273ab_4_k_cu_5d4b6f00_948204cuda3std6ranges3__45__cpo4sizeE
	.align		8
        /*00d8*/ 	.dword	_ZN40_INTERNAL_e8c273ab_4_k_cu_5d4b6f00_948204cuda3std6ranges3__45__cpo5ssizeE
	.align		8
        /*00e0*/ 	.dword	_ZN40_INTERNAL_e8c273ab_4_k_cu_5d4b6f00_948204cuda3std6ranges3__45__cpo8distanceE
	.align		8
        /*00e8*/ 	.dword	_ZN40_INTERNAL_e8c273ab_4_k_cu_5d4b6f00_948206thrust24THRUST_300001_SM_1000_NS6system6detail10sequential3seqE
	.align		8
        /*00f0*/ 	.dword	_ZN40_INTERNAL_e8c273ab_4_k_cu_5d4b6f00_948206thrust24THRUST_300001_SM_1000_NS12placeholders2_1E
	.align		8
        /*00f8*/ 	.dword	_ZN40_INTERNAL_e8c273ab_4_k_cu_5d4b6f00_948206thrust24THRUST_300001_SM_1000_NS12placeholders2_2E
	.align		8
        /*0100*/ 	.dword	_ZN40_INTERNAL_e8c273ab_4_k_cu_5d4b6f00_948206thrust24THRUST_300001_SM_1000_NS12placeholders2_3E
	.align		8
        /*0108*/ 	.dword	_ZN40_INTERNAL_e8c273ab_4_k_cu_5d4b6f00_948206thrust24THRUST_300001_SM_1000_NS12placeholders2_4E
	.align		8
        /*0110*/ 	.dword	_ZN40_INTERNAL_e8c273ab_4_k_cu_5d4b6f00_948206thrust24THRUST_300001_SM_1000_NS12placeholders2_5E
	.align		8
        /*0118*/ 	.dword	_ZN40_INTERNAL_e8c273ab_4_k_cu_5d4b6f00_948206thrust24THRUST_300001_SM_1000_NS12placeholders2_6E
	.align		8
        /*0120*/ 	.dword	_ZN40_INTERNAL_e8c273ab_4_k_cu_5d4b6f00_948206thrust24THRUST_300001_SM_1000_NS12placeholders2_7E
	.align		8
        /*0128*/ 	.dword	_ZN40_INTERNAL_e8c273ab_4_k_cu_5d4b6f00_948206thrust24THRUST_300001_SM_1000_NS12placeholders2_8E
	.align		8
        /*0130*/ 	.dword	_ZN40_INTERNAL_e8c273ab_4_k_cu_5d4b6f00_948206thrust24THRUST_300001_SM_1000_NS12placeholders2_9E
	.align		8
        /*0138*/ 	.dword	_ZN40_INTERNAL_e8c273ab_4_k_cu_5d4b6f00_948206thrust24THRUST_300001_SM_1000_NS12placeholders3_10E


//--------------------- .text._ZN3cub18CUB_300001_SM_10006detail11EmptyKernelIvEEvv --------------------------
	.section	.text._ZN3cub18CUB_300001_SM_10006detail11EmptyKernelIvEEvv,"ax",@progbits
	.align	128
        .global         _ZN3cub18CUB_300001_SM_10006detail11EmptyKernelIvEEvv
        .type           _ZN3cub18CUB_300001_SM_10006detail11EmptyKernelIvEEvv,@function
        .size           _ZN3cub18CUB_300001_SM_10006detail11EmptyKernelIvEEvv,(.L_x_1 - _ZN3cub18CUB_300001_SM_10006detail11EmptyKernelIvEEvv)
        .other          _ZN3cub18CUB_300001_SM_10006detail11EmptyKernelIvEEvv,@"STO_CUDA_ENTRY STV_DEFAULT"
_ZN3cub18CUB_300001_SM_10006detail11EmptyKernelIvEEvv:
.text._ZN3cub18CUB_300001_SM_10006detail11EmptyKernelIvEEvv:
[----:B------:R-:W-:Y:S01]  /*0000*/  LDC R1, c[0x0][0x37c] ;  /* 0x0000df00ff017b82 */ /* 0x000fe20000000800 */
[----:B------:R-:W-:Y:S05]  /*0010*/  EXIT ;  /* 0x000000000000794d */ /* 0x000fea0003800000 */
.L_x_0:
[----:B------:R-:W-:-:S00]  /*0020*/  BRA `(.L_x_0) ;  /* 0xfffffffc00fc7947 */ /* 0x000fc0000383ffff */
[----:B------:R-:W-:-:S00]  /*0030*/  NOP ;  /* 0x0000000000007918 */ /* 0x000fc00000000000 */
        /* <DEDUP_REMOVED lines=12> */
.L_x_1:


//--------------------- .nv.shared.reserved.0     --------------------------
	.section	.nv.shared.reserved.0,"aw",@nobits
	.weak		__nv_reservedSMEM_offset_0_alias
	.size		__nv_reservedSMEM_offset_0_alias, 0, 64
	.other		__nv_reservedSMEM_offset_0_alias,@"STO_CUDA_RESERVED_SHARED STV_DEFAULT"
__nv_reservedSMEM_offset_0_alias:
	.zero		0
	.zero		64


//--------------------- .nv.global                --------------------------
	.section	.nv.global,"aw",@nobits
.nv.global:
	.type		_ZN40_INTERNAL_e8c273ab_4_k_cu_5d4b6f00_948206thrust24THRUST_300001_SM_1000_NS12placeholders2_5E,@object
	.size		_ZN40_INTERNAL_e8c273ab_4_k_cu_5d4b6f00_948206thrust24THRUST_300001_SM_1000_NS12placeholders2_5E,(_ZN40_INTERNAL_e8c273ab_4_k_cu_5d4b6f00_948204cuda3std3__45__cpo6cbeginE - _ZN40_INTERNAL_e8c273ab_4_k_cu_5d4b6f00_948206thrust24THRUST_300001_SM_1000_NS12placeholders2_5E)
_ZN40_INTERNAL_e8c273ab_4_k_cu_5d4b6f00_948206thrust24THRUST_300001_SM_1000_NS12placeholders2_5E:
	.zero		1
	.type		_ZN40_INTERNAL_e8c273ab_4_k_cu_5d4b6f00_948204cuda3std3__45__cpo6cbeginE,@object
	.size		_ZN40_INTERNAL_e8c273ab_4_k_cu_5d4b6f00_948204cuda3std3__45__cpo6cbeginE,(_ZN40_INTERNAL_e8c273ab_4_k_cu_5d4b6f00_948204cuda3std6ranges3__45__cpo6cbeginE - _ZN40_INTERNAL_e8c273ab_4_k_cu_5d4b6f00_948204cuda3std3__45__cpo6cbeginE)
_ZN40_INTERNAL_e8c273ab_4_k_cu_5d4b6f00_948204cuda3std3__45__cpo6cbeginE:
	.zero		1
	.type		_ZN40_INTERNAL_e8c273ab_4_k_cu_5d4b6f00_948204cuda3std6ranges3__45__cpo6cbeginE,@object
	.size		_ZN40_INTERNAL_e8c273ab_4_k_cu_5d4b6f00_948204cuda3std6ranges3__45__cpo6cbeginE,(_ZN40_INTERNAL_e8c273ab_4_k_cu_5d4b6f00_948204cuda3std3__48in_placeE - _ZN40_INTERNAL_e8c273ab_4_k_cu_5d4b6f00_948204cuda3std6ranges3__45__cpo6cbeginE)
_ZN40_INTERNAL_e8c273ab_4_k_cu_5d4b6f00_948204cuda3std6ranges3__45__cpo6cbeginE:
	.zero		1
	.type		_ZN40_INTERNAL_e8c273ab_4_k_cu_5d4b6f00_948204cuda3std3__48in_placeE,@object
	.size		_ZN40_INTERNAL_e8c273ab_4_k_cu_5d4b6f00_948204cuda3std3__48in_placeE,(_ZN40_INTERNAL_e8c273ab_4_k_cu_5d4b6f00_948204cuda3std6ranges3__45__cpo4sizeE - _ZN40_INTERNAL_e8c273ab_4_k_cu_5d4b6f00_948204cuda3std3__48in_placeE)
_ZN40_INTERNAL_e8c273ab_4_k_cu_5d4b6f00_948204cuda3std3__48in_placeE:
	.zero		1
	.type		_ZN40_INTERNAL_e8c273ab_4_k_cu_5d4b6f00_948204cuda3std6ranges3__45__cpo4sizeE,@object
	.size		_ZN40_INTERNAL_e8c273ab_4_k_cu_5d4b6f00_948204cuda3std6ranges3__45__cpo4sizeE,(_ZN40_INTERNAL_e8c273ab_4_k_cu_5d4b6f00_948206thrust24THRUST_300001_SM_1000_NS12placeholders2_9E - _ZN40_INTERNAL_e8c273ab_4_k_cu_5d4b6f00_948204cuda3std6ranges3__45__cpo4sizeE)
_ZN40_INTERNAL_e8c273ab_4_k_cu_5d4b6f00_948204cuda3std6ranges3__45__cpo4sizeE:
	.zero		1
	.type		_ZN40_INTERNAL_e8c273ab_4_k_cu_5d4b6f00_948206thrust24THRUST_300001_SM_1000_NS12placeholders2_9E,@object
	.size		_ZN40_INTERNAL_e8c273ab_4_k_cu_5d4b6f00_948206thrust24THRUST_300001_SM_1000_NS12placeholders2_9E,(_ZN40_INTERNAL_e8c273ab_4_k_cu_5d4b6f00_948204cuda3std3__45__cpo7crbeginE - _ZN40_INTERNAL_e8c273ab_4_k_cu_5d4b6f00_948206thrust24THRUST_300001_SM_1000_NS12placeholders2_9E)
_ZN40_INTERNAL_e8c273ab_4_k_cu_5d4b6f00_948206thrust24THRUST_300001_SM_1000_NS12placeholders2_9E:
	.zero		1
	.type		_ZN40_INTERNAL_e8c273ab_4_k_cu_5d4b6f00_948204cuda3std3__45__cpo7crbeginE,@object
	.size		_ZN40_INTERNAL_e8c273ab_4_k_cu_5d4b6f00_948204cuda3std3__45__cpo7crbeginE,(_ZN40_INTERNAL_e8c273ab_4_k_cu_5d4b6f00_948204cuda3std6ranges3__45__cpo4nextE - _ZN40_INTERNAL_e8c273ab_4_k_cu_5d4b6f00_948204cuda3std3__45__cpo7crbeginE)
_ZN40_INTERNAL_e8c273ab_4_k_cu_5d4b6f00_948204cuda3std3__45__cpo7crbeginE:
	.zero		1
	.type		_ZN40_INTERNAL_e8c273ab_4_k_cu_5d4b6f00_948204cuda3std6ranges3__45__cpo4nextE,@object
	.size		_ZN40_INTERNAL_e8c273ab_4_k_cu_5d4b6f00_948204cuda3std6ranges3__45__cpo4nextE,(_ZN40_INTERNAL_e8c273ab_4_k_cu_5d4b6f00_948204cuda3std6ranges3__45__cpo4swapE - _ZN40_INTERNAL_e8c273ab_4_k_cu_5d4b6f00_948204cuda3std6ranges3__45__cpo4nextE)
_ZN40_INTERNAL_e8c273ab_4_k_cu_5d4b6f00_948204cuda3std6ranges3__45__cpo4nextE:
	.zero		1
	.type		_ZN40_INTERNAL_e8c273ab_4_k_cu_5d4b6f00_948204cuda3std6ranges3__45__cpo4swapE,@object
	.size		_ZN40_INTERNAL_e8c273ab_4_k_cu_5d4b6f00_948204cuda3std6ranges3__45__cpo4swapE,(_ZN40_INTERNAL_e8c273ab_4_k_cu_5d4b6f00_948206thrust24THRUST_300001_SM_1000_NS12placeholders2_1E - _ZN40_INTERNAL_e8c273ab_4_k_cu_5d4b6f00_948204cuda3std6ranges3__45__cpo4swapE)
_ZN40_INTERNAL_e8c273ab_4_k_cu_5d4b6f00_948204cuda3std6ranges3__45__cpo4swapE:
	.zero		1
	.type		_ZN40_INTERNAL_e8c273ab_4_k_cu_5d4b6f00_948206thrust24THRUST_300001_SM_1000_NS12placeholders2_1E,@object
	.size		_ZN40_INTERNAL_e8c273ab_4_k_cu_5d4b6f00_948206thrust24THRUST_300001_SM_1000_NS12placeholders2_1E,(_ZN40_INTERNAL_e8c273ab_4_k_cu_5d4b6f00_948206thrust24THRUST_300001_SM_1000_NS12placeholders2_3E - _ZN40_INTERNAL_e8c273ab_4_k_cu_5d4b6f00_948206thrust24THRUST_300001_SM_1000_NS12placeholders2_1E)
_ZN40_INTERNAL_e8c273ab_4_k_cu_5d4b6f00_948206thrust24THRUST_300001_SM_1000_NS12placeholders2_1E:
	.zero		1
	.type		_ZN40_INTERNAL_e8c273ab_4_k_cu_5d4b6f00_948206thrust24THRUST_300001_SM_1000_NS12placeholders2_3E,@object
	.size		_ZN40_INTERNAL_e8c273ab_4_k_cu_5d4b6f00_948206thrust24THRUST_300001_SM_1000_NS12placeholders2_3E,(_ZN40_INTERNAL_e8c273ab_4_k_cu_5d4b6f00_948204cuda3std3__45__cpo5beginE - _ZN40_INTERNAL_e8c273ab_4_k_cu_5d4b6f00_948206thrust24THRUST_300001_SM_1000_NS12placeholders2_3E)
_ZN40_INTERNAL_e8c273ab_4_k_cu_5d4b6f00_948206thrust24THRUST_300001_SM_1000_NS12placeholders2_3E:
	.zero		1
	.type		_ZN40_INTERNAL_e8c273ab_4_k_cu_5d4b6f00_948204cuda3std3__45__cpo5beginE,@object
	.size		_ZN40_INTERNAL_e8c273ab_4_k_cu_5d4b6f00_948204cuda3std3__45__cpo5beginE,(_ZN40_INTERNAL_e8c273ab_4_k_cu_5d4b6f00_948204cuda3std6ranges3__45__cpo5beginE - _ZN40_INTERNAL_e8c273ab_4_k_cu_5d4b6f00_948204cuda3std3__45__cpo5beginE)
_ZN40_INTERNAL_e8c273ab_4_k_cu_5d4b6f00_948204cuda3std3__45__cpo5beginE:
	.zero		1
	.type		_ZN40_INTERNAL_e8c273ab_4_k_cu_5d4b6f00_948204cuda3std6ranges3__45__cpo5beginE,@object
	.size		_ZN40_INTERNAL_e8c273ab_4_k_cu_5d4b6f00_948204cuda3std6ranges3__45__cpo5beginE,(_ZN40_INTERNAL_e8c273ab_4_k_cu_5d4b6f00_948204cuda3std3__442_GLOBAL__N__e8c273ab_4_k_cu_5d4b6f00_948206ignoreE - _ZN40_INTERNAL_e8c273ab_4_k_cu_5d4b6f00_948204cuda3std6ranges3__45__cpo5beginE)
_ZN40_INTERNAL_e8c273ab_4_k_cu_5d4b6f00_948204cuda3std6ranges3__45__cpo5beginE:
	.zero		1
	.type		_ZN40_INTERNAL_e8c273ab_4_k_cu_5d4b6f00_948204cuda3std3__442_GLOBAL__N__e8c273ab_4_k_cu_5d4b6f00_948206ignoreE,@object
	.size		_ZN40_INTERNAL_e8c273ab_4_k_cu_5d4b6f00_948204cuda3std3__442_GLOBAL__N__e8c273ab_4_k_cu_5d4b6f00_948206ignoreE,(_ZN40_INTERNAL_e8c273ab_4_k_cu_5d4b6f00_948204cuda3std6ranges3__45__cpo4dataE - _ZN40_INTERNAL_e8c273ab_4_k_cu_5d4b6f00_948204cuda3std3__442_GLOBAL__N__e8c273ab_4_k_cu_5d4b6f00_948206ignoreE)
_ZN40_INTERNAL_e8c273ab_4_k_cu_5d4b6f00_948204cuda3std3__442_GLOBAL__N__e8c273ab_4_k_cu_5d4b6f00_948206ignoreE:
	.zero		1
	.type		_ZN40_INTERNAL_e8c273ab_4_k_cu_5d4b6f00_948204cuda3std6ranges3__45__cpo4dataE,@object
	.size		_ZN40_INTERNAL_e8c273ab_4_k_cu_5d4b6f00_948204cuda3std6ranges3__45__cpo4dataE,(_ZN40_INTERNAL_e8c273ab_4_k_cu_5d4b6f00_948206thrust24THRUST_300001_SM_1000_NS12placeholders2_7E - _ZN40_INTERNAL_e8c273ab_4_k_cu_5d4b6f00_948204cuda3std6ranges3__45__cpo4dataE)
_ZN40_INTERNAL_e8c273ab_4_k_cu_5d4b6f00_948204cuda3std6ranges3__45__cpo4dataE:
	.zero		1
	.type		_ZN40_INTERNAL_e8c273ab_4_k_cu_5d4b6f00_948206thrust24THRUST_300001_SM_1000_NS12placeholders2_7E,@object
	.size		_ZN40_INTERNAL_e8c273ab_4_k_cu_5d4b6f00_948206thrust24THRUST_300001_SM_1000_NS12placeholders2_7E,(_ZN40_INTERNAL_e8c273ab_4_k_cu_5d4b6f00_948204cuda3std3__45__cpo6rbeginE - _ZN40_INTERNAL_e8c273ab_4_k_cu_5d4b6f00_948206thrust24THRUST_300001_SM_1000_NS12placeholders2_7E)
_ZN40_INTERNAL_e8c273ab_4_k_cu_5d4b6f00_948206thrust24THRUST_300001_SM_1000_NS12placeholders2_7E:
	.zero		1
	.type		_ZN40_INTERNAL_e8c273ab_4_k_cu_5d4b6f00_948204cuda3std3__45__cpo6rbeginE,@object
	.size		_ZN40_INTERNAL_e8c273ab_4_k_cu_5d4b6f00_948204cuda3std3__45__cpo6rbeginE,(_ZN40_INTERNAL_e8c273ab_4_k_cu_5d4b6f00_948204cuda3std6ranges3__45__cpo7advanceE - _ZN40_INTERNAL_e8c273ab_4_k_cu_5d4b6f00_948204cuda3std3__45__cpo6rbeginE)
_ZN40_INTERNAL_e8c273ab_4_k_cu_5d4b6f00_948204cuda3std3__45__cpo6rbeginE:
	.zero		1
	.type		_ZN40_INTERNAL_e8c273ab_4_k_cu_5d4b6f00_948204cuda3std6ranges3__45__cpo7advanceE,@object
	.size		_ZN40_INTERNAL_e8c273ab_4_k_cu_5d4b6f00_948204cuda3std6ranges3__45__cpo7advanceE,(_ZN40_INTERNAL_e8c273ab_4_k_cu_5d4b6f00_948204cuda3std3__47nulloptE - _ZN40_INTERNAL_e8c273ab_4_k_cu_5d4b6f00_948204cuda3std6ranges3__45__cpo7advanceE)
_ZN40_INTERNAL_e8c273ab_4_k_cu_5d4b6f00_948204cuda3std6ranges3__45__cpo7advanceE:
	.zero		1
	.type		_ZN40_INTERNAL_e8c273ab_4_k_cu_5d4b6f00_948204cuda3std3__47nulloptE,@object
	.size		_ZN40_INTERNAL_e8c273ab_4_k_cu_5d4b6f00_948204cuda3std3__47nulloptE,(_ZN40_INTERNAL_e8c273ab_4_k_cu_5d4b6f00_948204cuda3std6ranges3__45__cpo8distanceE - _ZN40_INTERNAL_e8c273ab_4_k_cu_5d4b6f00_948204cuda3std3__47nulloptE)
_ZN40_INTERNAL_e8c273ab_4_k_cu_5d4b6f00_948204cuda3std3__47nulloptE:
	.zero		1
	.type		_ZN40_INTERNAL_e8c273ab_4_k_cu_5d4b6f00_948204cuda3std6ranges3__45__cpo8distanceE,@object
	.size		_ZN40_INTERNAL_e8c273ab_4_k_cu_5d4b6f00_948204cuda3std6ranges3__45__cpo8distanceE,(_ZN40_INTERNAL_e8c273ab_4_k_cu_5d4b6f00_948206thrust24THRUST_300001_SM_1000_NS12placeholders2_6E - _ZN40_INTERNAL_e8c273ab_4_k_cu_5d4b6f00_948204cuda3std6ranges3__45__cpo8distanceE)
_ZN40_INTERNAL_e8c273ab_4_k_cu_5d4b6f00_948204cuda3std6ranges3__45__cpo8distanceE:
	.zero		1
	.type		_ZN40_INTERNAL_e8c273ab_4_k_cu_5d4b6f00_948206thrust24THRUST_300001_SM_1000_NS12placeholders2_6E,@object
	.size		_ZN40_INTERNAL_e8c273ab_4_k_cu_5d4b6f00_948206thrust24THRUST_300001_SM_1000_NS12placeholders2_6E,(_ZN40_INTERNAL_e8c273ab_4_k_cu_5d4b6f00_948204cuda3std3__45__cpo4cendE - _ZN40_INTERNAL_e8c273ab_4_k_cu_5d4b6f00_948206thrust24THRUST_300001_SM_1000_NS12placeholders2_6E)
_ZN40_INTERNAL_e8c273ab_4_k_cu_5d4b6f00_948206thrust24THRUST_300001_SM_1000_NS12placeholders2_6E:
	.zero		1
	.type		_ZN40_INTERNAL_e8c273ab_4_k_cu_5d4b6f00_948204cuda3std3__45__cpo4cendE,@object
	.size		_ZN40_INTERNAL_e8c273ab_4_k_cu_5d4b6f00_948204cuda3std3__45__cpo4cendE,(_ZN40_INTERNAL_e8c273ab_4_k_cu_5d4b6f00_948204cuda3std6ranges3__45__cpo4cendE - _ZN40_INTERNAL_e8c273ab_4_k_cu_5d4b6f00_948204cuda3std3__45__cpo4cendE)
_ZN40_INTERNAL_e8c273ab_4_k_cu_5d4b6f00_948204cuda3std3__45__cpo4cendE:
	.zero		1
	.type		_ZN40_INTERNAL_e8c273ab_4_k_cu_5d4b6f00_948204cuda3std6ranges3__45__cpo4cendE,@object
	.size		_ZN40_INTERNAL_e8c273ab_4_k_cu_5d4b6f00_948204cuda3std6ranges3__45__cpo4cendE,(_ZN40_INTERNAL_e8c273ab_4_k_cu_5d4b6f00_948204cuda3std3__420unreachable_sentinelE - _ZN40_INTERNAL_e8c273ab_4_k_cu_5d4b6f00_948204cuda3std6ranges3__45__cpo4cendE)
_ZN40_INTERNAL_e8c273ab_4_k_cu_5d4b6f00_948204cuda3std6ranges3__45__cpo4cendE:
	.zero		1
	.type		_ZN40_INTERNAL_e8c273ab_4_k_cu_5d4b6f00_948204cuda3std3__420unreachable_sentinelE,@object
	.size		_ZN40_INTERNAL_e8c273ab_4_k_cu_5d4b6f00_948204cuda3std3__420unreachable_sentinelE,(_ZN40_INTERNAL_e8c273ab_4_k_cu_5d4b6f00_948204cuda3std6ranges3__45__cpo5ssizeE - _ZN40_INTERNAL_e8c273ab_4_k_cu_5d4b6f00_948204cuda3std3__420unreachable_sentinelE)
_ZN40_INTERNAL_e8c273ab_4_k_cu_5d4b6f00_948204cuda3std3__420unreachable_sentinelE:
	.zero		1
	.type		_ZN40_INTERNAL_e8c273ab_4_k_cu_5d4b6f00_948204cuda3std6ranges3__45__cpo5ssizeE,@object
	.size		_ZN40_INTERNAL_e8c273ab_4_k_cu_5d4b6f00_948204cuda3std6ranges3__45__cpo5ssizeE,(_ZN40_INTERNAL_e8c273ab_4_k_cu_5d4b6f00_948206thrust24THRUST_300001_SM_1000_NS12placeholders3_10E - _ZN40_INTERNAL_e8c273ab_4_k_cu_5d4b6f00_948204cuda3std6ranges3__45__cpo5ssizeE)
_ZN40_INTERNAL_e8c273ab_4_k_cu_5d4b6f00_948204cuda3std6ranges3__45__cpo5ssizeE:
	.zero		1
	.type		_ZN40_INTERNAL_e8c273ab_4_k_cu_5d4b6f00_948206thrust24THRUST_300001_SM_1000_NS12placeholders3_10E,@object
	.size		_ZN40_INTERNAL_e8c273ab_4_k_cu_5d4b6f00_948206thrust24THRUST_300001_SM_1000_NS12placeholders3_10E,(_ZN40_INTERNAL_e8c273ab_4_k_cu_5d4b6f00_948204cuda3std3__45__cpo5crendE - _ZN40_INTERNAL_e8c273ab_4_k_cu_5d4b6f00_948206thrust24THRUST_300001_SM_1000_NS12placeholders3_10E)
_ZN40_INTERNAL_e8c273ab_4_k_cu_5d4b6f00_948206thrust24THRUST_300001_SM_1000_NS12placeholders3_10E:
	.zero		1
	.type		_ZN40_INTERNAL_e8c273ab_4_k_cu_5d4b6f00_948204cuda3std3__45__cpo5crendE,@object
	.size		_ZN40_INTERNAL_e8c273ab_4_k_cu_5d4b6f00_948204cuda3std3__45__cpo5crendE,(_ZN40_INTERNAL_e8c273ab_4_k_cu_5d4b6f00_948204cuda3std6ranges3__45__cpo4prevE - _ZN40_INTERNAL_e8c273ab_4_k_cu_5d4b6f00_948204cuda3std3__45__cpo5crendE)
_ZN40_INTERNAL_e8c273ab_4_k_cu_5d4b6f00_948204cuda3std3__45__cpo5crendE:
	.zero		1
	.type		_ZN40_INTERNAL_e8c273ab_4_k_cu_5d4b6f00_948204cuda3std6ranges3__45__cpo4prevE,@object
	.size		_ZN40_INTERNAL_e8c273ab_4_k_cu_5d4b6f00_948204cuda3std6ranges3__45__cpo4prevE,(_ZN40_INTERNAL_e8c273ab_4_k_cu_5d4b6f00_948204cuda3std6ranges3__45__cpo9iter_moveE - _ZN40_INTERNAL_e8c273ab_4_k_cu_5d4b6f00_948204cuda3std6ranges3__45__cpo4prevE)
_ZN40_INTERNAL_e8c273ab_4_k_cu_5d4b6f00_948204cuda3std6ranges3__45__cpo4prevE:
	.zero		1
	.type		_ZN40_INTERNAL_e8c273ab_4_k_cu_5d4b6f00_948204cuda3std6ranges3__45__cpo9iter_moveE,@object
	.size		_ZN40_INTERNAL_e8c273ab_4_k_cu_5d4b6f00_948204cuda3std6ranges3__45__cpo9iter_moveE,(_ZN40_INTERNAL_e8c273ab_4_k_cu_5d4b6f00_948206thrust24THRUST_300001_SM_1000_NS12placeholders2_2E - _ZN40_INTERNAL_e8c273ab_4_k_cu_5d4b6f00_948204cuda3std6ranges3__45__cpo9iter_moveE)
_ZN40_INTERNAL_e8c273ab_4_k_cu_5d4b6f00_948204cuda3std6ranges3__45__cpo9iter_moveE:
	.zero		1
	.type		_ZN40_INTERNAL_e8c273ab_4_k_cu_5d4b6f00_948206thrust24THRUST_300001_SM_1000_NS12placeholders2_2E,@object
	.size		_ZN40_INTERNAL_e8c273ab_4_k_cu_5d4b6f00_948206thrust24THRUST_300001_SM_1000_NS12placeholders2_2E,(_ZN40_INTERNAL_e8c273ab_4_k_cu_5d4b6f00_948206thrust24THRUST_300001_SM_1000_NS12placeholders2_4E - _ZN40_INTERNAL_e8c273ab_4_k_cu_5d4b6f00_948206thrust24THRUST_300001_SM_1000_NS12placeholders2_2E)
_ZN40_INTERNAL_e8c273ab_4_k_cu_5d4b6f00_948206thrust24THRUST_300001_SM_1000_NS12placeholders2_2E:
	.zero		1
	.type		_ZN40_INTERNAL_e8c273ab_4_k_cu_5d4b6f00_948206thrust24THRUST_300001_SM_1000_NS12placeholders2_4E,@object
	.size		_ZN40_INTERNAL_e8c273ab_4_k_cu_5d4b6f00_948206thrust24THRUST_300001_SM_1000_NS12placeholders2_4E,(_ZN40_INTERNAL_e8c273ab_4_k_cu_5d4b6f00_948204cuda3std3__45__cpo3endE - _ZN40_INTERNAL_e8c273ab_4_k_cu_5d4b6f00_948206thrust24THRUST_300001_SM_1000_NS12placeholders2_4E)
_ZN40_INTERNAL_e8c273ab_4_k_cu_5d4b6f00_948206thrust24THRUST_300001_SM_1000_NS12placeholders2_4E:
	.zero		1
	.type		_ZN40_INTERNAL_e8c273ab_4_k_cu_5d4b6f00_948204cuda3std3__45__cpo3endE,@object
	.size		_ZN40_INTERNAL_e8c273ab_4_k_cu_5d4b6f00_948204cuda3std3__45__cpo3endE,(_ZN40_INTERNAL_e8c273ab_4_k_cu_5d4b6f00_948204cuda3std6ranges3__45__cpo3endE - _ZN40_INTERNAL_e8c273ab_4_k_cu_5d4b6f00_948204cuda3std3__45__cpo3endE)
_ZN40_INTERNAL_e8c273ab_4_k_cu_5d4b6f00_948204cuda3std3__45__cpo3endE:
	.zero		1
	.type		_ZN40_INTERNAL_e8c273ab_4_k_cu_5d4b6f00_948204cuda3std6ranges3__45__cpo3endE,@object
	.size		_ZN40_INTERNAL_e8c273ab_4_k_cu_5d4b6f00_948204cuda3std6ranges3__45__cpo3endE,(_ZN40_INTERNAL_e8c273ab_4_k_cu_5d4b6f00_948204cuda3std3__419piecewise_constructE - _ZN40_INTERNAL_e8c273ab_4_k_cu_5d4b6f00_948204cuda3std6ranges3__45__cpo3endE)
_ZN40_INTERNAL_e8c273ab_4_k_cu_5d4b6f00_948204cuda3std6ranges3__45__cpo3endE:
	.zero		1
	.type		_ZN40_INTERNAL_e8c273ab_4_k_cu_5d4b6f00_948204cuda3std3__419piecewise_constructE,@object
	.size		_ZN40_INTERNAL_e8c273ab_4_k_cu_5d4b6f00_948204cuda3std3__419piecewise_constructE,(_ZN40_INTERNAL_e8c273ab_4_k_cu_5d4b6f00_948204cuda3std6ranges3__45__cpo5cdataE - _ZN40_INTERNAL_e8c273ab_4_k_cu_5d4b6f00_948204cuda3std3__419piecewise_constructE)
_ZN40_INTERNAL_e8c273ab_4_k_cu_5d4b6f00_948204cuda3std3__419piecewise_constructE:
	.zero		1
	.type		_ZN40_INTERNAL_e8c273ab_4_k_cu_5d4b6f00_948204cuda3std6ranges3__45__cpo5cdataE,@object
	.size		_ZN40_INTERNAL_e8c273ab_4_k_cu_5d4b6f00_948204cuda3std6ranges3__45__cpo5cdataE,(_ZN40_INTERNAL_e8c273ab_4_k_cu_5d4b6f00_948206thrust24THRUST_300001_SM_1000_NS12placeholders2_8E - _ZN40_INTERNAL_e8c273ab_4_k_cu_5d4b6f00_948204cuda3std6ranges3__45__cpo5cdataE)
_ZN40_INTERNAL_e8c273ab_4_k_cu_5d4b6f00_948204cuda3std6ranges3__45__cpo5cdataE:
	.zero		1
	.type		_ZN40_INTERNAL_e8c273ab_4_k_cu_5d4b6f00_948206thrust24THRUST_300001_SM_1000_NS12placeholders2_8E,@object
	.size		_ZN40_INTERNAL_e8c273ab_4_k_cu_5d4b6f00_948206thrust24THRUST_300001_SM_1000_NS12placeholders2_8E,(_ZN40_INTERNAL_e8c273ab_4_k_cu_5d4b6f00_948204cuda3std3__45__cpo4rendE - _ZN40_INTERNAL_e8c273ab_4_k_cu_5d4b6f00_948206thrust24THRUST_300001_SM_1000_NS12placeholders2_8E)
_ZN40_INTERNAL_e8c273ab_4_k_cu_5d4b6f00_948206thrust24THRUST_300001_SM_1000_NS12placeholders2_8E:
	.zero		1
	.type		_ZN40_INTERNAL_e8c273ab_4_k_cu_5d4b6f00_948204cuda3std3__45__cpo4rendE,@object
	.size		_ZN40_INTERNAL_e8c273ab_4_k_cu_5d4b6f00_948204cuda3std3__45__cpo4rendE,(_ZN40_INTERNAL_e8c273ab_4_k_cu_5d4b6f00_948204cuda3std6ranges3__45__cpo9iter_swapE - _ZN40_INTERNAL_e8c273ab_4_k_cu_5d4b6f00_948204cuda3std3__45__cpo4rendE)
_ZN40_INTERNAL_e8c273ab_4_k_cu_5d4b6f00_948204cuda3std3__45__cpo4rendE:
	.zero		1
	.type		_ZN40_INTERNAL_e8c273ab_4_k_cu_5d4b6f00_948204cuda3std6ranges3__45__cpo9iter_swapE,@object
	.size		_ZN40_INTERNAL_e8c273ab_4_k_cu_5d4b6f00_948204cuda3std6ranges3__45__cpo9iter_swapE,(_ZN40_INTERNAL_e8c273ab_4_k_cu_5d4b6f00_948204cuda3std3__48unexpectE - _ZN40_INTERNAL_e8c273ab_4_k_cu_5d4b6f00_948204cuda3std6ranges3__45__cpo9iter_swapE)
_ZN40_INTERNAL_e8c273ab_4_k_cu_5d4b6f00_948204cuda3std6ranges3__45__cpo9iter_swapE:
	.zero		1
	.type		_ZN40_INTERNAL_e8c273ab_4_k_cu_5d4b6f00_948204cuda3std3__48unexpectE,@object
	.size		_ZN40_INTERNAL_e8c273ab_4_k_cu_5d4b6f00_948204cuda3std3__48unexpectE,(_ZN40_INTERNAL_e8c273ab_4_k_cu_5d4b6f00_948206thrust24THRUST_300001_SM_1000_NS6system6detail10sequential3seqE - _ZN40_INTERNAL_e8c273ab_4_k_cu_5d4b6f00_948204cuda3std3__48unexpectE)
_ZN40_INTERNAL_e8c273ab_4_k_cu_5d4b6f00_948204cuda3std3__48unexpectE:
	.zero		1
	.type		_ZN40_INTERNAL_e8c273ab_4_k_cu_5d4b6f00_948206thrust24THRUST_300001_SM_1000_NS6system6detail10sequential3seqE,@object
	.size		_ZN40_INTERNAL_e8c273ab_4_k_cu_5d4b6f00_948206thrust24THRUST_300001_SM_1000_NS6system6detail10sequential3seqE,(.L_29 - _ZN40_INTERNAL_e8c273ab_4_k_cu_5d4b6f00_948206thrust24THRUST_300001_SM_1000_NS6system6detail10sequential3seqE)
_ZN40_INTERNAL_e8c273ab_4_k_cu_5d4b6f00_948206thrust24THRUST_300001_SM_1000_NS6system6detail10sequential3seqE:
	.zero		1
.L_29:


//--------------------- .nv.constant0._ZN3cub18CUB_300001_SM_10006detail11EmptyKernelIvEEvv --------------------------
	.section	.nv.constant0._ZN3cub18CUB_300001_SM_10006detail11EmptyKernelIvEEvv,"a",@progbits
	.sectionflags	@""
	.align	4
.nv.constant0._ZN3cub18CUB_300001_SM_10006detail11EmptyKernelIvEEvv:
	.zero		896


//--------------------- SYMBOLS --------------------------

	.type		.nv.reservedSmem.offset0,@object
	.size		.nv.reservedSmem.offset0,0x4
